	.headerflags	@"EF_CUDA_TEXMODE_UNIFIED EF_CUDA_64BIT_ADDRESS EF_CUDA_ACCELERATORS EF_CUDA_SM90 EF_CUDA_VIRTUAL_SM(EF_CUDA_SM90)"
	.elftype	@"ET_EXEC"


//--------------------- .nv.info                  --------------------------
	.section	.nv.info,"",@"SHT_CUDA_INFO"
	.align	4


	//----- nvinfo : EIATTR_REGCOUNT
	.align		4
        /*0000*/ 	.byte	0x04, 0x2f
        /*0002*/ 	.short	(.L_1 - .L_0)
	.align		4
.L_0:
        /*0004*/ 	.word	index@(triton_poi_fused_max_pool2d_with_indices_64)
        /*0008*/ 	.word	0x00000012


	//----- nvinfo : EIATTR_MIN_STACK_SIZE
	.align		4
.L_1:
        /*000c*/ 	.byte	0x04, 0x12
        /*000e*/ 	.short	(.L_3 - .L_2)
	.align		4
.L_2:
        /*0010*/ 	.word	index@(triton_poi_fused_max_pool2d_with_indices_64)
        /*0014*/ 	.word	0x00000000


	//----- nvinfo : EIATTR_FRAME_SIZE
	.align		4
.L_3:
        /*0018*/ 	.byte	0x04, 0x11
        /*001a*/ 	.short	(.L_5 - .L_4)
	.align		4
.L_4:
        /*001c*/ 	.word	index@(triton_poi_fused_max_pool2d_with_indices_64)
        /*0020*/ 	.word	0x00000000


	//----- nvinfo : EIATTR_MIN_STACK_SIZE
	.align		4
.L_5:
        /*0024*/ 	.byte	0x04, 0x12
        /*0026*/ 	.short	(.L_7 - .L_6)
	.align		4
.L_6:
        /*0028*/ 	.word	index@(triton_poi_fused_max_pool2d_with_indices_64)
        /*002c*/ 	.word	0x00000000
.L_7:


//--------------------- .nv.info.triton_poi_fused_max_pool2d_with_indices_64 --------------------------
	.section	.nv.info.triton_poi_fused_max_pool2d_with_indices_64,"",@"SHT_CUDA_INFO"
	.sectionflags	@""
	.align	4


	//----- nvinfo : EIATTR_CUDA_API_VERSION
	.align		4
        /*0000*/ 	.byte	0x04, 0x37
        /*0002*/ 	.short	(.L_9 - .L_8)
.L_8:
        /*0004*/ 	.word	0x0000007c


	//----- nvinfo : EIATTR_KPARAM_INFO
	.align		4
.L_9:
        /*0008*/ 	.byte	0x04, 0x17
        /*000a*/ 	.short	(.L_11 - .L_10)
.L_10:
        /*000c*/ 	.word	0x00000000
        /*0010*/ 	.short	0x0003
        /*0012*/ 	.short	0x0018
        /*0014*/ 	.byte	0x00, 0xf0, 0x11, 0x00


	//----- nvinfo : EIATTR_KPARAM_INFO
	.align		4
.L_11:
        /*0018*/ 	.byte	0x04, 0x17
        /*001a*/ 	.short	(.L_13 - .L_12)
.L_12:
        /*001c*/ 	.word	0x00000000
        /*0020*/ 	.short	0x0002
        /*0022*/ 	.short	0x0010
        /*0024*/ 	.byte	0x00, 0xf4, 0x21, 0x00


	//----- nvinfo : EIATTR_KPARAM_INFO
	.align		4
.L_13:
        /*0028*/ 	.byte	0x04, 0x17
        /*002a*/ 	.short	(.L_15 - .L_14)
.L_14:
        /*002c*/ 	.word	0x00000000
        /*0030*/ 	.short	0x0001
        /*0032*/ 	.short	0x0008
        /*0034*/ 	.byte	0x00, 0xf4, 0x21, 0x00


	//----- nvinfo : EIATTR_KPARAM_INFO
	.align		4
.L_15:
        /*0038*/ 	.byte	0x04, 0x17
        /*003a*/ 	.short	(.L_17 - .L_16)
.L_16:
        /*003c*/ 	.word	0x00000000
        /*0040*/ 	.short	0x0000
        /*0042*/ 	.short	0x0000
        /*0044*/ 	.byte	0x00, 0xf4, 0x21, 0x00


	//----- nvinfo : EIATTR_SPARSE_MMA_MASK
	.align		4
.L_17:
        /*0048*/ 	.byte	0x03, 0x50
        /*004a*/ 	.short	0x0000


	//----- nvinfo : EIATTR_MAXREG_COUNT
	.align		4
        /*004c*/ 	.byte	0x03, 0x1b
        /*004e*/ 	.short	0x00ff


	//----- nvinfo : EIATTR_EXIT_INSTR_OFFSETS
	.align		4
        /*0050*/ 	.byte	0x04, 0x1c
        /*0052*/ 	.short	(.L_19 - .L_18)


	//   ....[0]....
.L_18:
        /*0054*/ 	.word	0x000002a0


	//----- nvinfo : EIATTR_REQNTID
	.align		4
.L_19:
        /*0058*/ 	.byte	0x04, 0x10
        /*005a*/ 	.short	(.L_21 - .L_20)
.L_20:
        /*005c*/ 	.word	0x00000080
        /*0060*/ 	.word	0x00000001
        /*0064*/ 	.word	0x00000001


	//----- nvinfo : EIATTR_CBANK_PARAM_SIZE
	.align		4
.L_21:
        /*0068*/ 	.byte	0x03, 0x19
        /*006a*/ 	.short	0x001c


	//----- nvinfo : EIATTR_PARAM_CBANK
	.align		4
        /*006c*/ 	.byte	0x04, 0x0a
        /*006e*/ 	.short	(.L_23 - .L_22)
	.align		4
.L_22:
        /*0070*/ 	.word	index@(.nv.constant0.triton_poi_fused_max_pool2d_with_indices_64)
        /*0074*/ 	.short	0x0210
        /*0076*/ 	.short	0x001c


	//----- nvinfo : EIATTR_SW_WAR
	.align		4
.L_23:
        /*0078*/ 	.byte	0x04, 0x36
        /*007a*/ 	.short	(.L_25 - .L_24)
.L_24:
        /*007c*/ 	.word	0x00000008
.L_25:


//--------------------- .nv.callgraph             --------------------------
	.section	.nv.callgraph,"",@"SHT_CUDA_CALLGRAPH"
	.align	4
	.sectionentsize	8
	.align		4
        /*0000*/ 	.word	0x00000000
	.align		4
        /*0004*/ 	.word	0xffffffff
	.align		4
        /*0008*/ 	.word	0x00000000
	.align		4
        /*000c*/ 	.word	0xfffffffe
	.align		4
        /*0010*/ 	.word	0x00000000
	.align		4
        /*0014*/ 	.word	0xfffffffd
	.align		4
        /*0018*/ 	.word	0x00000000
	.align		4
        /*001c*/ 	.word	0xfffffffc


//--------------------- .text.triton_poi_fused_max_pool2d_with_indices_64 --------------------------
	.section	.text.triton_poi_fused_max_pool2d_with_indices_64,"ax",@progbits
	.align	128
        .global         triton_poi_fused_max_pool2d_with_indices_64
        .type           triton_poi_fused_max_pool2d_with_indices_64,@function
        .size           triton_poi_fused_max_pool2d_with_indices_64,(.L_x_1 - triton_poi_fused_max_pool2d_with_indices_64)
        .other          triton_poi_fused_max_pool2d_with_indices_64,@"STO_CUDA_ENTRY STV_DEFAULT"
triton_poi_fused_max_pool2d_with_indices_64:
.text.triton_poi_fused_max_pool2d_with_indices_64:
[----:B------:R-:W-:Y:S01]  /*0000*/  LDC R1, c[0x0][0x28] ;  /* 0x00000a00ff017b82 */ /* 0x000fe20000000800 */
[----:B------:R-:W1:Y:S07]  /*0010*/  S2R R0, SR_TID.X ;  /* 0x0000000000007919 */ /* 0x000e6e0000002100 */
[----:B------:R-:W2:Y:S01]  /*0020*/  LDC.64 R2, c[0x0][0x210] ;  /* 0x00008400ff027b82 */ /* 0x000ea20000000a00 */
[----:B------:R-:W-:Y:S01]  /*0030*/  ULDC.64 UR4, c[0x0][0x208] ;  /* 0x0000820000047ab9 */ /* 0x000fe20000000a00 */
[----:B------:R-:W-:Y:S01]  /*0040*/  ULDC.64 UR6, c[0x0][0x220] ;  /* 0x0000880000067ab9 */ /* 0x000fe20000000a00 */
[----:B------:R-:W3:Y:S01]  /*0050*/  S2R R11, SR_CTAID.X ;  /* 0x00000000000b7919 */ /* 0x000ee20000002500 */
[----:B-1----:R-:W-:-:S05]  /*0060*/  LOP3.LUT R0, R0, 0x7f, RZ, 0xc0, !PT ;  /* 0x0000007f00007812 */ /* 0x002fca00078ec0ff */
[----:B---3--:R-:W-:-:S05]  /*0070*/  IMAD R11, R11, 0x80, R0 ;  /* 0x000000800b0b7824 */ /* 0x008fca00078e0200 */
[----:B------:R-:W-:-:S04]  /*0080*/  SHF.R.S32.HI R0, RZ, 0x1f, R11 ;  /* 0x0000001fff007819 */ /* 0x000fc8000001140b */
[----:B------:R-:W-:-:S04]  /*0090*/  LEA.HI R0, R0, R11, RZ, 0x2 ;  /* 0x0000000b00007211 */ /* 0x000fc800078f10ff */
[C---:B------:R-:W-:Y:S01]  /*00a0*/  LOP3.LUT R4, R0.reuse, 0x7ffffffc, RZ, 0xc0, !PT ;  /* 0x7ffffffc00047812 */ /* 0x040fe200078ec0ff */
[----:B------:R-:W-:-:S04]  /*00b0*/  IMAD.SHL.U32 R0, R0, 0x4, RZ ;  /* 0x0000000400007824 */ /* 0x000fc800078e00ff */
[----:B------:R-:W-:Y:S01]  /*00c0*/  IMAD.IADD R4, R11, 0x1, -R4 ;  /* 0x000000010b047824 */ /* 0x000fe200078e0a04 */
[----:B------:R-:W-:-:S05]  /*00d0*/  LOP3.LUT R5, R0, 0xfffffff0, RZ, 0xc0, !PT ;  /* 0xfffffff000057812 */ /* 0x000fca00078ec0ff */
[----:B------:R-:W-:-:S04]  /*00e0*/  IMAD R9, R4, 0x2, R5 ;  /* 0x0000000204097824 */ /* 0x000fc800078e0205 */
[----:B--2---:R-:W-:-:S04]  /*00f0*/  IMAD.WIDE R4, R9, 0x4, R2 ;  /* 0x0000000409047825 */ /* 0x004fc800078e0202 */
[----:B------:R-:W-:Y:S01]  /*0100*/  VIADD R7, R9, 0x8 ;  /* 0x0000000809077836 */ /* 0x000fe20000000000 */
[----:B------:R-:W2:Y:S04]  /*0110*/  LDG.E.EL R0, desc[UR4][R4.64] ;  /* 0x0000000404007981 */ /* 0x000ea8000c2e1900 */
[----:B------:R-:W2:Y:S01]  /*0120*/  LDG.E.EL R13, desc[UR4][R4.64+0x4] ;  /* 0x00000404040d7981 */ /* 0x000ea2000c2e1900 */
[----:B------:R-:W-:-:S04]  /*0130*/  IMAD.WIDE R6, R7, 0x4, R2 ;  /* 0x0000000407067825 */ /* 0x000fc800078e0202 */
[----:B------:R-:W-:Y:S01]  /*0140*/  VIADD R9, R9, 0x9 ;  /* 0x0000000909097836 */ /* 0x000fe20000000000 */
[----:B------:R-:W3:Y:S03]  /*0150*/  LDG.E.EL R10, desc[UR4][R6.64] ;  /* 0x00000004060a7981 */ /* 0x000ee6000c2e1900 */
[----:B------:R-:W-:Y:S02]  /*0160*/  IMAD.WIDE R2, R9, 0x4, R2 ;  /* 0x0000000409027825 */ /* 0x000fe400078e0202 */
[----:B------:R-:W1:Y:S03]  /*0170*/  LDC.64 R8, c[0x0][0x218] ;  /* 0x00008600ff087b82 */ /* 0x000e660000000a00 */
[----:B------:R1:W4:Y:S02]  /*0180*/  LDG.E.EL R15, desc[UR4][R2.64] ;  /* 0x00000004020f7981 */ /* 0x000324000c2e1900 */
[----:B-1----:R-:W-:Y:S01]  /*0190*/  IMAD.WIDE R2, R11, 0x4, R8 ;  /* 0x000000040b027825 */ /* 0x002fe200078e0208 */
[----:B--2---:R-:W-:-:S02]  /*01a0*/  FSETP.GT.AND P0, PT, R13, R0, PT ;  /* 0x000000000d00720b */ /* 0x004fc40003f04000 */
[----:B------:R-:W-:Y:S02]  /*01b0*/  FSETP.NAN.AND P2, PT, R13, R13, PT ;  /* 0x0000000d0d00720b */ /* 0x000fe40003f48000 */
[----:B---3--:R-:W-:-:S09]  /*01c0*/  FSETP.NAN.AND P1, PT, R10, R10, PT ;  /* 0x0000000a0a00720b */ /* 0x008fd20003f28000 */
[----:B------:R-:W-:Y:S02]  /*01d0*/  @!P0 FSEL R13, R13, R0, P2 ;  /* 0x000000000d0d8208 */ /* 0x000fe40001000000 */
[----:B----4-:R-:W-:Y:S02]  /*01e0*/  FSETP.NAN.AND P3, PT, R15, R15, PT ;  /* 0x0000000f0f00720b */ /* 0x010fe40003f68000 */
[----:B------:R-:W-:Y:S02]  /*01f0*/  FSETP.GEU.AND P2, PT, R13, R10, PT ;  /* 0x0000000a0d00720b */ /* 0x000fe40003f4e000 */
[----:B------:R-:W-:Y:S02]  /*0200*/  SEL R0, RZ, 0x1, !P0 ;  /* 0x00000001ff007807 */ /* 0x000fe40004000000 */
[----:B------:R-:W-:Y:S02]  /*0210*/  @!P1 FSEL R10, R10, R13, !P2 ;  /* 0x0000000d0a0a9208 */ /* 0x000fe40005000000 */
[----:B------:R-:W-:-:S02]  /*0220*/  IADD3 R4, P1, R11, UR6, RZ ;  /* 0x000000060b047c10 */ /* 0x000fc4000ff3e0ff */
[----:B------:R-:W-:Y:S02]  /*0230*/  FSETP.GEU.AND P0, PT, R10, R15, PT ;  /* 0x0000000f0a00720b */ /* 0x000fe40003f0e000 */
[----:B------:R-:W-:Y:S02]  /*0240*/  SEL R0, R0, 0x2, P2 ;  /* 0x0000000200007807 */ /* 0x000fe40001000000 */
[----:B------:R-:W-:Y:S02]  /*0250*/  @!P3 SEL R15, R15, R10, !P0 ;  /* 0x0000000a0f0fb207 */ /* 0x000fe40004000000 */
[----:B------:R-:W-:Y:S02]  /*0260*/  LEA.HI.X.SX32 R5, R11, UR7, 0x1, P1 ;  /* 0x000000070b057c11 */ /* 0x000fe400088f0eff */
[----:B------:R-:W-:Y:S01]  /*0270*/  SEL R7, R0, 0x3, P0 ;  /* 0x0000000300077807 */ /* 0x000fe20000000000 */
[----:B------:R-:W-:Y:S04]  /*0280*/  STG.E desc[UR4][R2.64], R15 ;  /* 0x0000000f02007986 */ /* 0x000fe8000c101904 */
[----:B------:R-:W-:Y:S01]  /*0290*/  STG.E.U8 desc[UR4][R4.64], R7 ;  /* 0x0000000704007986 */ /* 0x000fe2000c101104 */
[----:B------:R-:W-:Y:S05]  /*02a0*/  EXIT ;  /* 0x000000000000794d */ /* 0x000fea0003800000 */
.L_x_0:
[----:B------:R-:W-:-:S00]  /*02b0*/  BRA `(.L_x_0) ;  /* 0xfffffffc00fc7947 */ /* 0x000fc0000383ffff */
[----:B------:R-:W-:-:S00]  /*02c0*/  NOP ;  /* 0x0000000000007918 */ /* 0x000fc00000000000 */
        /* <DEDUP_REMOVED lines=11> */
.L_x_1:


//--------------------- .nv.constant0.triton_poi_fused_max_pool2d_with_indices_64 --------------------------
	.section	.nv.constant0.triton_poi_fused_max_pool2d_with_indices_64,"a",@progbits
	.sectionflags	@""
	.align	4
.nv.constant0.triton_poi_fused_max_pool2d_with_indices_64:
	.zero		556
